//
// Generated by NVIDIA NVVM Compiler
//
// Compiler Build ID: CL-36424714
// Cuda compilation tools, release 13.0, V13.0.88
// Based on NVVM 20.0.0
//

.version 9.0
.target sm_100
.address_size 64

	// .globl	_Z12kernel_sgemmPfS_S_mm

.visible .entry _Z12kernel_sgemmPfS_S_mm(
	.param .u64 .ptr .align 1 _Z12kernel_sgemmPfS_S_mm_param_0,
	.param .u64 .ptr .align 1 _Z12kernel_sgemmPfS_S_mm_param_1,
	.param .u64 .ptr .align 1 _Z12kernel_sgemmPfS_S_mm_param_2,
	.param .u64 _Z12kernel_sgemmPfS_S_mm_param_3,
	.param .u64 _Z12kernel_sgemmPfS_S_mm_param_4
)
{
	.reg .pred 	%p<10>;
	.reg .b32 	%r<9>;
	.reg .b32 	%f<70>;
	.reg .b64 	%rd<79>;

	ld.param.u64 	%rd27, [_Z12kernel_sgemmPfS_S_mm_param_0];
	ld.param.u64 	%rd28, [_Z12kernel_sgemmPfS_S_mm_param_1];
	ld.param.u64 	%rd25, [_Z12kernel_sgemmPfS_S_mm_param_3];
	ld.param.u64 	%rd26, [_Z12kernel_sgemmPfS_S_mm_param_4];
	cvta.to.global.u64 	%rd1, %rd28;
	cvta.to.global.u64 	%rd2, %rd27;
	mov.u32 	%r3, %ctaid.y;
	mov.u32 	%r4, %ntid.y;
	mov.u32 	%r5, %tid.y;
	mad.lo.s32 	%r1, %r3, %r4, %r5;
	mov.u32 	%r6, %ctaid.x;
	mov.u32 	%r7, %ntid.x;
	mov.u32 	%r8, %tid.x;
	mad.lo.s32 	%r2, %r6, %r7, %r8;
	setp.eq.s64 	%p1, %rd25, 0;
	mov.f32 	%f69, 0f00000000;
	@%p1 bra 	$L__BB0_12;
	cvt.u64.u32 	%rd3, %r1;
	cvt.s64.s32 	%rd30, %r2;
	mul.lo.s64 	%rd4, %rd26, %rd30;
	and.b64  	%rd5, %rd25, 7;
	setp.lt.u64 	%p2, %rd25, 8;
	mov.f32 	%f69, 0f00000000;
	mov.b64 	%rd77, 0;
	@%p2 bra 	$L__BB0_4;
	and.b64  	%rd77, %rd25, -8;
	shl.b64 	%rd31, %rd3, 2;
	add.s64 	%rd74, %rd2, %rd31;
	shl.b64 	%rd8, %rd25, 5;
	shl.b64 	%rd32, %rd4, 2;
	add.s64 	%rd33, %rd32, %rd1;
	add.s64 	%rd73, %rd33, 16;
	shl.b64 	%rd10, %rd25, 2;
	mov.f32 	%f69, 0f00000000;
	mov.u64 	%rd75, %rd77;
$L__BB0_3:
	.pragma "nounroll";
	ld.global.f32 	%f17, [%rd74];
	ld.global.f32 	%f18, [%rd73+-16];
	fma.rn.f32 	%f19, %f17, %f18, %f69;
	add.s64 	%rd34, %rd74, %rd10;
	ld.global.f32 	%f20, [%rd34];
	ld.global.f32 	%f21, [%rd73+-12];
	fma.rn.f32 	%f22, %f20, %f21, %f19;
	add.s64 	%rd35, %rd34, %rd10;
	ld.global.f32 	%f23, [%rd35];
	ld.global.f32 	%f24, [%rd73+-8];
	fma.rn.f32 	%f25, %f23, %f24, %f22;
	add.s64 	%rd36, %rd35, %rd10;
	ld.global.f32 	%f26, [%rd36];
	ld.global.f32 	%f27, [%rd73+-4];
	fma.rn.f32 	%f28, %f26, %f27, %f25;
	add.s64 	%rd37, %rd36, %rd10;
	ld.global.f32 	%f29, [%rd37];
	ld.global.f32 	%f30, [%rd73];
	fma.rn.f32 	%f31, %f29, %f30, %f28;
	add.s64 	%rd38, %rd37, %rd10;
	ld.global.f32 	%f32, [%rd38];
	ld.global.f32 	%f33, [%rd73+4];
	fma.rn.f32 	%f34, %f32, %f33, %f31;
	add.s64 	%rd39, %rd38, %rd10;
	ld.global.f32 	%f35, [%rd39];
	ld.global.f32 	%f36, [%rd73+8];
	fma.rn.f32 	%f37, %f35, %f36, %f34;
	add.s64 	%rd40, %rd39, %rd10;
	ld.global.f32 	%f38, [%rd40];
	ld.global.f32 	%f39, [%rd73+12];
	fma.rn.f32 	%f69, %f38, %f39, %f37;
	add.s64 	%rd75, %rd75, -8;
	add.s64 	%rd74, %rd74, %rd8;
	add.s64 	%rd73, %rd73, 32;
	setp.ne.s64 	%p3, %rd75, 0;
	@%p3 bra 	$L__BB0_3;
$L__BB0_4:
	setp.eq.s64 	%p4, %rd5, 0;
	@%p4 bra 	$L__BB0_12;
	and.b64  	%rd19, %rd25, 3;
	setp.lt.u64 	%p5, %rd5, 4;
	@%p5 bra 	$L__BB0_7;
	mad.lo.s64 	%rd41, %rd77, %rd25, %rd3;
	shl.b64 	%rd42, %rd41, 2;
	add.s64 	%rd43, %rd2, %rd42;
	ld.global.f32 	%f41, [%rd43];
	add.s64 	%rd44, %rd77, %rd4;
	shl.b64 	%rd45, %rd44, 2;
	add.s64 	%rd46, %rd1, %rd45;
	ld.global.f32 	%f42, [%rd46];
	fma.rn.f32 	%f43, %f41, %f42, %f69;
	shl.b64 	%rd47, %rd25, 2;
	add.s64 	%rd48, %rd43, %rd47;
	ld.global.f32 	%f44, [%rd48];
	ld.global.f32 	%f45, [%rd46+4];
	fma.rn.f32 	%f46, %f44, %f45, %f43;
	add.s64 	%rd49, %rd48, %rd47;
	ld.global.f32 	%f47, [%rd49];
	ld.global.f32 	%f48, [%rd46+8];
	fma.rn.f32 	%f49, %f47, %f48, %f46;
	add.s64 	%rd50, %rd49, %rd47;
	ld.global.f32 	%f50, [%rd50];
	ld.global.f32 	%f51, [%rd46+12];
	fma.rn.f32 	%f69, %f50, %f51, %f49;
	add.s64 	%rd77, %rd77, 4;
$L__BB0_7:
	setp.eq.s64 	%p6, %rd19, 0;
	@%p6 bra 	$L__BB0_12;
	setp.eq.s64 	%p7, %rd19, 1;
	@%p7 bra 	$L__BB0_10;
	mad.lo.s64 	%rd51, %rd77, %rd25, %rd3;
	shl.b64 	%rd52, %rd51, 2;
	add.s64 	%rd53, %rd2, %rd52;
	ld.global.f32 	%f53, [%rd53];
	add.s64 	%rd54, %rd77, %rd4;
	shl.b64 	%rd55, %rd54, 2;
	add.s64 	%rd56, %rd1, %rd55;
	ld.global.f32 	%f54, [%rd56];
	fma.rn.f32 	%f55, %f53, %f54, %f69;
	shl.b64 	%rd57, %rd25, 2;
	add.s64 	%rd58, %rd53, %rd57;
	ld.global.f32 	%f56, [%rd58];
	ld.global.f32 	%f57, [%rd56+4];
	fma.rn.f32 	%f69, %f56, %f57, %f55;
	add.s64 	%rd77, %rd77, 2;
$L__BB0_10:
	and.b64  	%rd59, %rd25, 1;
	setp.eq.b64 	%p8, %rd59, 1;
	not.pred 	%p9, %p8;
	@%p9 bra 	$L__BB0_12;
	mad.lo.s64 	%rd60, %rd77, %rd25, %rd3;
	shl.b64 	%rd61, %rd60, 2;
	add.s64 	%rd62, %rd2, %rd61;
	ld.global.f32 	%f58, [%rd62];
	add.s64 	%rd63, %rd77, %rd4;
	shl.b64 	%rd64, %rd63, 2;
	add.s64 	%rd65, %rd1, %rd64;
	ld.global.f32 	%f59, [%rd65];
	fma.rn.f32 	%f69, %f58, %f59, %f69;
$L__BB0_12:
	ld.param.u64 	%rd72, [_Z12kernel_sgemmPfS_S_mm_param_2];
	cvta.to.global.u64 	%rd66, %rd72;
	cvt.u64.u32 	%rd67, %r1;
	cvt.s64.s32 	%rd68, %r2;
	mad.lo.s64 	%rd69, %rd25, %rd68, %rd67;
	shl.b64 	%rd70, %rd69, 2;
	add.s64 	%rd71, %rd66, %rd70;
	ld.global.f32 	%f60, [%rd71];
	add.f32 	%f61, %f69, %f60;
	st.global.f32 	[%rd71], %f61;
	ret;

}


// ===== COMPILED SASS (sm_100) =====

	.target	sm_100

	.elftype	@"ET_EXEC"


//--------------------- .note.nv.tkinfo           --------------------------
	.section	.note.nv.tkinfo,"",@"SHT_NOTE"
	.sectionflags	@"SHF_NOTE_NV_TKINFO"
	.tkinfo
        /*0018*/ 	.word	0x00000002
        /*0030*/ 	.string	""
        /*0030*/ 	.string	"ptxas"
        /*0030*/ 	.string	"Cuda compilation tools, release 13.0, V13.0.88"
        /*0030*/ 	.string	"Build cuda_13.0.r13.0/compiler.36424714_0"
        /*0030*/ 	.string	"-arch sm_100 -m 64 "



//--------------------- .note.nv.cuinfo           --------------------------
	.section	.note.nv.cuinfo,"",@"SHT_NOTE"
	.sectionflags	@"SHF_NOTE_NV_CUINFO"
        /*0018*/ 	.short	0x0002
        /*001a*/ 	.short	0x0064
        /*001c*/ 	.short	0x0082
	.zero		2


//--------------------- .nv.info                  --------------------------
	.section	.nv.info,"",@"SHT_CUDA_INFO"
	.align	4


	//----- nvinfo : EIATTR_REGCOUNT
	.align		4
        /*0000*/ 	.byte	0x04, 0x2f
        /*0002*/ 	.short	(.L_1 - .L_0)
	.align		4
.L_0:
        /*0004*/ 	.word	index@(_Z12kernel_sgemmPfS_S_mm)
        /*0008*/ 	.word	0x00000020


	//----- nvinfo : EIATTR_FRAME_SIZE
	.align		4
.L_1:
        /*000c*/ 	.byte	0x04, 0x11
        /*000e*/ 	.short	(.L_3 - .L_2)
	.align		4
.L_2:
        /*0010*/ 	.word	index@(_Z12kernel_sgemmPfS_S_mm)
        /*0014*/ 	.word	0x00000000


	//----- nvinfo : EIATTR_MIN_STACK_SIZE
	.align		4
.L_3:
        /*0018*/ 	.byte	0x04, 0x12
        /*001a*/ 	.short	(.L_5 - .L_4)
	.align		4
.L_4:
        /*001c*/ 	.word	index@(_Z12kernel_sgemmPfS_S_mm)
        /*0020*/ 	.word	0x00000000
.L_5:


//--------------------- .nv.compat                --------------------------
	.section	.nv.compat,"",@"SHT_CUDA_COMPAT_INFO"
	.align	4
        /*0000*/ 	.byte	0x02, 0x09, 0x00, 0x00, 0x02, 0x02, 0x01, 0x00, 0x02, 0x05, 0x05, 0x00, 0x03, 0x07, 0x01, 0x01
        /*0010*/ 	.byte	0x02, 0x03, 0x00, 0x00, 0x02, 0x06, 0x01, 0x00, 0x04, 0x0b, 0x08, 0x00, 0x09, 0x00, 0x00, 0x00
        /*0020*/ 	.byte	0x00, 0x00, 0x00, 0x00


//--------------------- .nv.info._Z12kernel_sgemmPfS_S_mm --------------------------
	.section	.nv.info._Z12kernel_sgemmPfS_S_mm,"",@"SHT_CUDA_INFO"
	.sectionflags	@""
	.align	4


	//----- nvinfo : EIATTR_CUDA_API_VERSION
	.align		4
        /*0000*/ 	.byte	0x04, 0x37
        /*0002*/ 	.short	(.L_7 - .L_6)
.L_6:
        /*0004*/ 	.word	0x00000082


	//----- nvinfo : EIATTR_KPARAM_INFO
	.align		4
.L_7:
        /*0008*/ 	.byte	0x04, 0x17
        /*000a*/ 	.short	(.L_9 - .L_8)
.L_8:
        /*000c*/ 	.word	0x00000000
        /*0010*/ 	.short	0x0004
        /*0012*/ 	.short	0x0020
        /*0014*/ 	.byte	0x00, 0xf0, 0x21, 0x00


	//----- nvinfo : EIATTR_KPARAM_INFO
	.align		4
.L_9:
        /*0018*/ 	.byte	0x04, 0x17
        /*001a*/ 	.short	(.L_11 - .L_10)
.L_10:
        /*001c*/ 	.word	0x00000000
        /*0020*/ 	.short	0x0003
        /*0022*/ 	.short	0x0018
        /*0024*/ 	.byte	0x00, 0xf0, 0x21, 0x00


	//----- nvinfo : EIATTR_KPARAM_INFO
	.align		4
.L_11:
        /*0028*/ 	.byte	0x04, 0x17
        /*002a*/ 	.short	(.L_13 - .L_12)
.L_12:
        /*002c*/ 	.word	0x00000000
        /*0030*/ 	.short	0x0002
        /*0032*/ 	.short	0x0010
        /*0034*/ 	.byte	0x00, 0xf5, 0x21, 0x00


	//----- nvinfo : EIATTR_KPARAM_INFO
	.align		4
.L_13:
        /*0038*/ 	.byte	0x04, 0x17
        /*003a*/ 	.short	(.L_15 - .L_14)
.L_14:
        /*003c*/ 	.word	0x00000000
        /*0040*/ 	.short	0x0001
        /*0042*/ 	.short	0x0008
        /*0044*/ 	.byte	0x00, 0xf5, 0x21, 0x00


	//----- nvinfo : EIATTR_KPARAM_INFO
	.align		4
.L_15:
        /*0048*/ 	.byte	0x04, 0x17
        /*004a*/ 	.short	(.L_17 - .L_16)
.L_16:
        /*004c*/ 	.word	0x00000000
        /*0050*/ 	.short	0x0000
        /*0052*/ 	.short	0x0000
        /*0054*/ 	.byte	0x00, 0xf5, 0x21, 0x00


	//----- nvinfo : EIATTR_SPARSE_MMA_MASK
	.align		4
.L_17:
        /*0058*/ 	.byte	0x03, 0x50
        /*005a*/ 	.short	0x0000


	//----- nvinfo : EIATTR_MAXREG_COUNT
	.align		4
        /*005c*/ 	.byte	0x03, 0x1b
        /*005e*/ 	.short	0x00ff


	//----- nvinfo : EIATTR_MERCURY_ISA_VERSION
	.align		4
        /*0060*/ 	.byte	0x03, 0x5f
        /*0062*/ 	.short	0x0101


	//----- nvinfo : EIATTR_VRC_CTA_INIT_COUNT
	.align		4
        /*0064*/ 	.byte	0x02, 0x4a
	.zero		1
	.zero		1


	//----- nvinfo : EIATTR_EXIT_INSTR_OFFSETS
	.align		4
        /*0068*/ 	.byte	0x04, 0x1c
        /*006a*/ 	.short	(.L_19 - .L_18)


	//   ....[0]....
.L_18:
        /*006c*/ 	.word	0x00000c50


	//----- nvinfo : EIATTR_CBANK_PARAM_SIZE
	.align		4
.L_19:
        /*0070*/ 	.byte	0x03, 0x19
        /*0072*/ 	.short	0x0028


	//----- nvinfo : EIATTR_PARAM_CBANK
	.align		4
        /*0074*/ 	.byte	0x04, 0x0a
        /*0076*/ 	.short	(.L_21 - .L_20)
	.align		4
.L_20:
        /*0078*/ 	.word	index@(.nv.constant0._Z12kernel_sgemmPfS_S_mm)
        /*007c*/ 	.short	0x0380
        /*007e*/ 	.short	0x0028


	//----- nvinfo : EIATTR_SW_WAR
	.align		4
.L_21:
        /*0080*/ 	.byte	0x04, 0x36
        /*0082*/ 	.short	(.L_23 - .L_22)
.L_22:
        /*0084*/ 	.word	0x00000008
.L_23:


//--------------------- .nv.callgraph             --------------------------
	.section	.nv.callgraph,"",@"SHT_CUDA_CALLGRAPH"
	.align	4
	.sectionentsize	8
	.align		4
        /*0000*/ 	.word	0x00000000
	.align		4
        /*0004*/ 	.word	0xffffffff
	.align		4
        /*0008*/ 	.word	0x00000000
	.align		4
        /*000c*/ 	.word	0xfffffffe
	.align		4
        /*0010*/ 	.word	0x00000000
	.align		4
        /*0014*/ 	.word	0xfffffffd
	.align		4
        /*0018*/ 	.word	0x00000000
	.align		4
        /*001c*/ 	.word	0xfffffffc


//--------------------- .text._Z12kernel_sgemmPfS_S_mm --------------------------
	.section	.text._Z12kernel_sgemmPfS_S_mm,"ax",@progbits
	.align	128
        .global         _Z12kernel_sgemmPfS_S_mm
        .type           _Z12kernel_sgemmPfS_S_mm,@function
        .size           _Z12kernel_sgemmPfS_S_mm,(.L_x_6 - _Z12kernel_sgemmPfS_S_mm)
        .other          _Z12kernel_sgemmPfS_S_mm,@"STO_CUDA_ENTRY STV_DEFAULT"
_Z12kernel_sgemmPfS_S_mm:
.text._Z12kernel_sgemmPfS_S_mm:
[----:B------:R-:W-:Y:S08]  /*0000*/  LDC R1, c[0x0][0x37c] ;  /* 0x0000df00ff017b82 */ /* 0x000ff00000000800 */
[----:B------:R-:W0:Y:S01]  /*0010*/  LDC.64 R14, c[0x0][0x398] ;  /* 0x0000e600ff0e7b82 */ /* 0x000e220000000a00 */
[----:B------:R-:W1:Y:S01]  /*0020*/  S2R R13, SR_TID.Y ;  /* 0x00000000000d7919 */ /* 0x000e620000002200 */
[----:B------:R-:W2:Y:S01]  /*0030*/  LDCU.64 UR4, c[0x0][0x358] ;  /* 0x00006b00ff0477ac */ /* 0x000ea20008000a00 */
[----:B------:R-:W-:Y:S01]  /*0040*/  IMAD.MOV.U32 R18, RZ, RZ, RZ ;  /* 0x000000ffff127224 */ /* 0x000fe200078e00ff */
[----:B------:R-:W3:Y:S04]  /*0050*/  S2R R3, SR_TID.X ;  /* 0x0000000000037919 */ /* 0x000ee80000002100 */
[----:B------:R-:W1:Y:S08]  /*0060*/  LDC R12, c[0x0][0x364] ;  /* 0x0000d900ff0c7b82 */ /* 0x000e700000000800 */
[----:B------:R-:W1:Y:S08]  /*0070*/  S2UR UR6, SR_CTAID.Y ;  /* 0x00000000000679c3 */ /* 0x000e700000002600 */
[----:B------:R-:W3:Y:S01]  /*0080*/  S2UR UR7, SR_CTAID.X ;  /* 0x00000000000779c3 */ /* 0x000ee20000002500 */
[----:B0-----:R-:W-:-:S04]  /*0090*/  ISETP.NE.U32.AND P0, PT, R14, RZ, PT ;  /* 0x000000ff0e00720c */ /* 0x001fc80003f05070 */
[----:B------:R-:W-:-:S03]  /*00a0*/  ISETP.NE.AND.EX P0, PT, R15, RZ, PT, P0 ;  /* 0x000000ff0f00720c */ /* 0x000fc60003f05300 */
[----:B------:R-:W3:Y:S01]  /*00b0*/  LDC R0, c[0x0][0x360] ;  /* 0x0000d800ff007b82 */ /* 0x000ee20000000800 */
[----:B-1----:R-:W-:Y:S02]  /*00c0*/  IMAD R12, R12, UR6, R13 ;  /* 0x000000060c0c7c24 */ /* 0x002fe4000f8e020d */
[----:B---3--:R-:W-:-:S07]  /*00d0*/  IMAD R0, R0, UR7, R3 ;  /* 0x0000000700007c24 */ /* 0x008fce000f8e0203 */
[----:B--2---:R-:W-:Y:S05]  /*00e0*/  @!P0 BRA `(.L_x_0) ;  /* 0x0000000800a48947 */ /* 0x004fea0003800000 */
[----:B------:R-:W0:Y:S01]  /*00f0*/  LDCU.64 UR6, c[0x0][0x3a0] ;  /* 0x00007400ff0677ac */ /* 0x000e220008000a00 */
[C---:B------:R-:W-:Y:S01]  /*0100*/  ISETP.GE.U32.AND P1, PT, R14.reuse, 0x8, PT ;  /* 0x000000080e00780c */ /* 0x040fe20003f26070 */
[----:B------:R-:W-:Y:S01]  /*0110*/  IMAD.MOV.U32 R18, RZ, RZ, RZ ;  /* 0x000000ffff127224 */ /* 0x000fe200078e00ff */
[----:B------:R-:W-:Y:S02]  /*0120*/  SHF.R.S32.HI R3, RZ, 0x1f, R0 ;  /* 0x0000001fff037819 */ /* 0x000fe40000011400 */
[----:B------:R-:W-:Y:S02]  /*0130*/  CS2R R4, SRZ ;  /* 0x0000000000047805 */ /* 0x000fe4000001ff00 */
[----:B------:R-:W-:Y:S02]  /*0140*/  ISETP.GE.U32.AND.EX P1, PT, R15, RZ, PT, P1 ;  /* 0x000000ff0f00720c */ /* 0x000fe40003f26110 */
[----:B------:R-:W-:-:S04]  /*0150*/  LOP3.LUT R2, R14, 0x7, RZ, 0xc0, !PT ;  /* 0x000000070e027812 */ /* 0x000fc800078ec0ff */
[----:B------:R-:W-:-:S04]  /*0160*/  ISETP.NE.U32.AND P0, PT, R2, RZ, PT ;  /* 0x000000ff0200720c */ /* 0x000fc80003f05070 */
[----:B------:R-:W-:Y:S01]  /*0170*/  ISETP.NE.AND.EX P0, PT, RZ, RZ, PT, P0 ;  /* 0x000000ffff00720c */ /* 0x000fe20003f05300 */
[----:B0-----:R-:W-:Y:S02]  /*0180*/  IMAD R3, R3, UR6, RZ ;  /* 0x0000000603037c24 */ /* 0x001fe4000f8e02ff */
[----:B------:R-:W-:-:S04]  /*0190*/  IMAD.WIDE.U32 R10, R0, UR6, RZ ;  /* 0x00000006000a7c25 */ /* 0x000fc8000f8e00ff */
[----:B------:R-:W-:-:S04]  /*01a0*/  IMAD R3, R0, UR7, R3 ;  /* 0x0000000700037c24 */ /* 0x000fc8000f8e0203 */
[----:B------:R-:W-:Y:S01]  /*01b0*/  IMAD.IADD R6, R11, 0x1, R3 ;  /* 0x000000010b067824 */ /* 0x000fe200078e0203 */
[----:B------:R-:W-:Y:S06]  /*01c0*/  @!P1 BRA `(.L_x_1) ;  /* 0x00000004000c9947 */ /* 0x000fec0003800000 */
[----:B------:R-:W0:Y:S01]  /*01d0*/  LDCU.128 UR8, c[0x0][0x380] ;  /* 0x00007000ff0877ac */ /* 0x000e220008000c00 */
[----:B------:R-:W1:Y:S01]  /*01e0*/  LDC R5, c[0x0][0x39c] ;  /* 0x0000e700ff057b82 */ /* 0x000e620000000800 */
[----:B------:R-:W-:Y:S01]  /*01f0*/  IMAD.SHL.U32 R23, R15, 0x4, RZ ;  /* 0x000000040f177824 */ /* 0x000fe200078e00ff */
[C---:B------:R-:W-:Y:S01]  /*0200*/  LOP3.LUT R4, R14.reuse, 0xfffffff8, RZ, 0xc0, !PT ;  /* 0xfffffff80e047812 */ /* 0x040fe200078ec0ff */
[C---:B------:R-:W-:Y:S01]  /*0210*/  IMAD.WIDE.U32 R8, R14.reuse, 0x4, RZ ;  /* 0x000000040e087825 */ /* 0x040fe200078e00ff */
[----:B------:R-:W-:Y:S02]  /*0220*/  SHF.L.U64.HI R24, R14, 0x5, R15 ;  /* 0x000000050e187819 */ /* 0x000fe4000001020f */
[----:B------:R-:W-:Y:S01]  /*0230*/  MOV R7, R4 ;  /* 0x0000000400077202 */ /* 0x000fe20000000f00 */
[----:B------:R-:W-:Y:S02]  /*0240*/  IMAD.MOV.U32 R18, RZ, RZ, RZ ;  /* 0x000000ffff127224 */ /* 0x000fe400078e00ff */
[----:B------:R-:W-:Y:S01]  /*0250*/  IMAD.IADD R23, R9, 0x1, R23 ;  /* 0x0000000109177824 */ /* 0x000fe200078e0217 */
[----:B0-----:R-:W-:-:S02]  /*0260*/  LEA R25, P1, R12, UR8, 0x2 ;  /* 0x000000080c197c11 */ /* 0x001fc4000f8210ff */
[----:B------:R-:W-:Y:S02]  /*0270*/  LEA R19, P2, R10, UR10, 0x2 ;  /* 0x0000000a0a137c11 */ /* 0x000fe4000f8410ff */
[----:B------:R-:W-:Y:S02]  /*0280*/  LEA.HI.X R3, R12, UR9, RZ, 0x2, P1 ;  /* 0x000000090c037c11 */ /* 0x000fe400088f14ff */
[----:B------:R-:W-:Y:S01]  /*0290*/  LEA.HI.X R26, R10, UR11, R6, 0x2, P2 ;  /* 0x0000000b0a1a7c11 */ /* 0x000fe200090f1406 */
[----:B-1----:R-:W-:Y:S01]  /*02a0*/  IMAD.MOV.U32 R22, RZ, RZ, R5 ;  /* 0x000000ffff167224 */ /* 0x002fe200078e0005 */
[----:B------:R-:W-:-:S05]  /*02b0*/  IADD3 R19, P1, PT, R19, 0x10, RZ ;  /* 0x0000001013137810 */ /* 0x000fca0007f3e0ff */
[----:B------:R-:W-:-:S08]  /*02c0*/  IMAD.X R26, RZ, RZ, R26, P1 ;  /* 0x000000ffff1a7224 */ /* 0x000fd000008e061a */
.L_x_2:
[----:B------:R-:W-:Y:S01]  /*02d0*/  IMAD.MOV.U32 R17, RZ, RZ, R26 ;  /* 0x000000ffff117224 */ /* 0x000fe200078e001a */
[----:B------:R-:W-:Y:S01]  /*02e0*/  MOV R27, R3 ;  /* 0x00000003001b7202 */ /* 0x000fe20000000f00 */
[----:B------:R-:W-:Y:S01]  /*02f0*/  IMAD.MOV.U32 R26, RZ, RZ, R25 ;  /* 0x000000ffff1a7224 */ /* 0x000fe200078e0019 */
[----:B------:R-:W-:Y:S01]  /*0300*/  IADD3 R28, P1, PT, R25, R8, RZ ;  /* 0x00000008191c7210 */ /* 0x000fe20007f3e0ff */
[----:B------:R-:W-:-:S03]  /*0310*/  IMAD.MOV.U32 R16, RZ, RZ, R19 ;  /* 0x000000ffff107224 */ /* 0x000fc600078e0013 */
[----:B------:R-:W2:Y:S01]  /*0320*/  LDG.E R19, desc[UR4][R26.64] ;  /* 0x000000041a137981 */ /* 0x000ea2000c1e1900 */
[----:B------:R-:W-:-:S03]  /*0330*/  IMAD.X R29, R3, 0x1, R23, P1 ;  /* 0x00000001031d7824 */ /* 0x000fc600008e0617 */
[----:B------:R-:W3:Y:S04]  /*0340*/  LDG.E R21, desc[UR4][R16.64+-0xc] ;  /* 0xfffff40410157981 */ /* 0x000ee8000c1e1900 */
[----:B------:R-:W3:Y:S04]  /*0350*/  LDG.E R20, desc[UR4][R28.64] ;  /* 0x000000041c147981 */ /* 0x000ee8000c1e1900 */
[----:B------:R-:W2:Y:S02]  /*0360*/  LDG.E R26, desc[UR4][R16.64+-0x10] ;  /* 0xfffff004101a7981 */ /* 0x000ea4000c1e1900 */
[----:B--2---:R-:W-:Y:S01]  /*0370*/  FFMA R27, R19, R26, R18 ;  /* 0x0000001a131b7223 */ /* 0x004fe20000000012 */
[----:B------:R-:W-:-:S02]  /*0380*/  IADD3 R18, P1, PT, R28, R8, RZ ;  /* 0x000000081c127210 */ /* 0x000fc40007f3e0ff */
[----:B------:R-:W2:Y:S03]  /*0390*/  LDG.E R28, desc[UR4][R16.64+-0x4] ;  /* 0xfffffc04101c7981 */ /* 0x000ea6000c1e1900 */
[----:B------:R-:W-:Y:S02]  /*03a0*/  IMAD.X R19, R29, 0x1, R23, P1 ;  /* 0x000000011d137824 */ /* 0x000fe400008e0617 */
[----:B---3--:R-:W-:Y:S01]  /*03b0*/  FFMA R29, R20, R21, R27 ;  /* 0x00000015141d7223 */ /* 0x008fe2000000001b */
[----:B------:R-:W-:Y:S01]  /*03c0*/  IADD3 R20, P1, PT, R18, R8, RZ ;  /* 0x0000000812147210 */ /* 0x000fe20007f3e0ff */
[----:B------:R-:W3:Y:S04]  /*03d0*/  LDG.E R27, desc[UR4][R16.64+-0x8] ;  /* 0xfffff804101b7981 */ /* 0x000ee8000c1e1900 */
[----:B------:R-:W3:Y:S01]  /*03e0*/  LDG.E R18, desc[UR4][R18.64] ;  /* 0x0000000412127981 */ /* 0x000ee2000c1e1900 */
[----:B------:R-:W-:-:S05]  /*03f0*/  IMAD.X R21, R19, 0x1, R23, P1 ;  /* 0x0000000113157824 */ /* 0x000fca00008e0617 */
[----:B------:R-:W2:Y:S01]  /*0400*/  LDG.E R26, desc[UR4][R20.64] ;  /* 0x00000004141a7981 */ /* 0x000ea2000c1e1900 */
[----:B---3--:R-:W-:Y:S01]  /*0410*/  FFMA R27, R18, R27, R29 ;  /* 0x0000001b121b7223 */ /* 0x008fe2000000001d */
[----:B------:R-:W-:Y:S02]  /*0420*/  IADD3 R18, P1, PT, R20, R8, RZ ;  /* 0x0000000814127210 */ /* 0x000fe40007f3e0ff */
[----:B------:R-:W3:Y:S03]  /*0430*/  LDG.E R29, desc[UR4][R16.64] ;  /* 0x00000004101d7981 */ /* 0x000ee6000c1e1900 */
[----:B------:R-:W-:Y:S02]  /*0440*/  IMAD.X R19, R21, 0x1, R23, P1 ;  /* 0x0000000115137824 */ /* 0x000fe400008e0617 */
[----:B--2---:R-:W-:Y:S01]  /*0450*/  FFMA R21, R26, R28, R27 ;  /* 0x0000001c1a157223 */ /* 0x004fe2000000001b */
[----:B------:R-:W-:Y:S01]  /*0460*/  IADD3 R26, P1, PT, R18, R8, RZ ;  /* 0x00000008121a7210 */ /* 0x000fe20007f3e0ff */
[----:B------:R-:W2:Y:S04]  /*0470*/  LDG.E R20, desc[UR4][R16.64+0x4] ;  /* 0x0000040410147981 */ /* 0x000ea8000c1e1900 */
[----:B------:R-:W3:Y:S01]  /*0480*/  LDG.E R28, desc[UR4][R18.64] ;  /* 0x00000004121c7981 */ /* 0x000ee2000c1e1900 */
[----:B------:R-:W-:-:S05]  /*0490*/  IMAD.X R27, R19, 0x1, R23, P1 ;  /* 0x00000001131b7824 */ /* 0x000fca00008e0617 */
[----:B------:R-:W2:Y:S01]  /*04a0*/  LDG.E R18, desc[UR4][R26.64] ;  /* 0x000000041a127981 */ /* 0x000ea2000c1e1900 */
[----:B---3--:R-:W-:Y:S01]  /*04b0*/  FFMA R21, R28, R29, R21 ;  /* 0x0000001d1c157223 */ /* 0x008fe20000000015 */
[----:B------:R-:W-:Y:S02]  /*04c0*/  IADD3 R28, P1, PT, R26, R8, RZ ;  /* 0x000000081a1c7210 */ /* 0x000fe40007f3e0ff */
[----:B------:R-:W3:Y:S02]  /*04d0*/  LDG.E R26, desc[UR4][R16.64+0x8] ;  /* 0x00000804101a7981 */ /* 0x000ee4000c1e1900 */
[----:B------:R-:W-:Y:S02]  /*04e0*/  IADD3.X R29, PT, PT, R27, R23, RZ, P1, !PT ;  /* 0x000000171b1d7210 */ /* 0x000fe40000ffe4ff */
[----:B------:R-:W4:Y:S01]  /*04f0*/  LDG.E R27, desc[UR4][R16.64+0xc] ;  /* 0x00000c04101b7981 */ /* 0x000f22000c1e1900 */
[----:B--2---:R-:W-:Y:S01]  /*0500*/  FFMA R18, R18, R20, R21 ;  /* 0x0000001412127223 */ /* 0x004fe20000000015 */
[----:B------:R-:W-:-:S02]  /*0510*/  IADD3 R20, P1, PT, R28, R8, RZ ;  /* 0x000000081c147210 */ /* 0x000fc40007f3e0ff */
[----:B------:R-:W3:Y:S03]  /*0520*/  LDG.E R19, desc[UR4][R28.64] ;  /* 0x000000041c137981 */ /* 0x000ee6000c1e1900 */
[----:B------:R-:W-:-:S06]  /*0530*/  IMAD.X R21, R29, 0x1, R23, P1 ;  /* 0x000000011d157824 */ /* 0x000fcc00008e0617 */
[----:B------:R-:W4:Y:S01]  /*0540*/  LDG.E R21, desc[UR4][R20.64] ;  /* 0x0000000414157981 */ /* 0x000f22000c1e1900 */
[----:B------:R-:W-:-:S04]  /*0550*/  IADD3 R7, P1, PT, R7, -0x8, RZ ;  /* 0xfffffff807077810 */ /* 0x000fc80007f3e0ff */
[----:B------:R-:W-:Y:S02]  /*0560*/  IADD3.X R22, PT, PT, R22, -0x1, RZ, P1, !PT ;  /* 0xffffffff16167810 */ /* 0x000fe40000ffe4ff */
[----:B------:R-:W-:-:S04]  /*0570*/  ISETP.NE.U32.AND P1, PT, R7, RZ, PT ;  /* 0x000000ff0700720c */ /* 0x000fc80003f25070 */
[----:B------:R-:W-:Y:S02]  /*0580*/  ISETP.NE.AND.EX P1, PT, R22, RZ, PT, P1 ;  /* 0x000000ff1600720c */ /* 0x000fe40003f25310 */
[----:B------:R-:W-:-:S05]  /*0590*/  LEA R25, P2, R14, R25, 0x5 ;  /* 0x000000190e197211 */ /* 0x000fca00078428ff */
[----:B------:R-:W-:Y:S02]  /*05a0*/  IMAD.X R3, R3, 0x1, R24, P2 ;  /* 0x0000000103037824 */ /* 0x000fe400010e0618 */
[----:B---3--:R-:W-:Y:S01]  /*05b0*/  FFMA R18, R19, R26, R18 ;  /* 0x0000001a13127223 */ /* 0x008fe20000000012 */
[----:B------:R-:W-:-:S05]  /*05c0*/  IADD3 R19, P3, PT, R16, 0x20, RZ ;  /* 0x0000002010137810 */ /* 0x000fca0007f7e0ff */
[----:B------:R-:W-:Y:S02]  /*05d0*/  IMAD.X R26, RZ, RZ, R17, P3 ;  /* 0x000000ffff1a7224 */ /* 0x000fe400018e0611 */
[----:B----4-:R-:W-:Y:S01]  /*05e0*/  FFMA R18, R21, R27, R18 ;  /* 0x0000001b15127223 */ /* 0x010fe20000000012 */
[----:B------:R-:W-:Y:S06]  /*05f0*/  @P1 BRA `(.L_x_2) ;  /* 0xfffffffc00341947 */ /* 0x000fec000383ffff */
.L_x_1:
[----:B------:R-:W-:Y:S05]  /*0600*/  @!P0 BRA `(.L_x_0) ;  /* 0x00000004005c8947 */ /* 0x000fea0003800000 */
[----:B------:R-:W-:Y:S02]  /*0610*/  ISETP.GE.U32.AND P1, PT, R2, 0x4, PT ;  /* 0x000000040200780c */ /* 0x000fe40003f26070 */
[----:B------:R-:W-:Y:S02]  /*0620*/  LOP3.LUT R24, R14, 0x3, RZ, 0xc0, !PT ;  /* 0x000000030e187812 */ /* 0x000fe400078ec0ff */
[----:B------:R-:W-:Y:S02]  /*0630*/  ISETP.GE.U32.AND.EX P1, PT, RZ, RZ, PT, P1 ;  /* 0x000000ffff00720c */ /* 0x000fe40003f26110 */
[----:B------:R-:W-:-:S04]  /*0640*/  ISETP.NE.U32.AND P0, PT, R24, RZ, PT ;  /* 0x000000ff1800720c */ /* 0x000fc80003f05070 */
[----:B------:R-:W-:-:S07]  /*0650*/  ISETP.NE.AND.EX P0, PT, RZ, RZ, PT, P0 ;  /* 0x000000ffff00720c */ /* 0x000fce0003f05300 */
[----:B------:R-:W-:Y:S06]  /*0660*/  @!P1 BRA `(.L_x_3) ;  /* 0x0000000000889947 */ /* 0x000fec0003800000 */
[----:B------:R-:W0:Y:S01]  /*0670*/  LDCU.128 UR8, c[0x0][0x380] ;  /* 0x00007000ff0877ac */ /* 0x000e220008000c00 */
[----:B------:R-:W-:Y:S01]  /*0680*/  IMAD R7, R5, R14, RZ ;  /* 0x0000000e05077224 */ /* 0x000fe200078e02ff */
[----:B------:R-:W-:Y:S01]  /*0690*/  SHF.L.U64.HI R27, R14, 0x2, R15 ;  /* 0x000000020e1b7819 */ /* 0x000fe2000001020f */
[----:B------:R-:W-:Y:S02]  /*06a0*/  IMAD.MOV.U32 R13, RZ, RZ, RZ ;  /* 0x000000ffff0d7224 */ /* 0x000fe400078e00ff */
[C---:B------:R-:W-:Y:S01]  /*06b0*/  IMAD R9, R4.reuse, R15, R7 ;  /* 0x0000000f04097224 */ /* 0x040fe200078e0207 */
[C---:B------:R-:W-:Y:S01]  /*06c0*/  IADD3 R7, P2, PT, R4.reuse, R10, RZ ;  /* 0x0000000a04077210 */ /* 0x040fe20007f5e0ff */
[----:B------:R-:W-:-:S04]  /*06d0*/  IMAD.WIDE.U32 R2, R4, R14, R12 ;  /* 0x0000000e04027225 */ /* 0x000fc800078e000c */
[----:B------:R-:W-:Y:S01]  /*06e0*/  IMAD.SHL.U32 R17, R14, 0x4, RZ ;  /* 0x000000040e117824 */ /* 0x000fe200078e00ff */
[----:B------:R-:W-:Y:S01]  /*06f0*/  IADD3 R3, PT, PT, R3, R9, RZ ;  /* 0x0000000903037210 */ /* 0x000fe20007ffe0ff */
[----:B------:R-:W-:Y:S01]  /*0700*/  IMAD.X R16, R5, 0x1, R6, P2 ;  /* 0x0000000105107824 */ /* 0x000fe200010e0606 */
[C---:B0-----:R-:W-:Y:S02]  /*0710*/  LEA R22, P1, R2.reuse, UR8, 0x2 ;  /* 0x0000000802167c11 */ /* 0x041fe4000f8210ff */
[----:B------:R-:W-:Y:S02]  /*0720*/  LEA R8, P3, R7, UR10, 0x2 ;  /* 0x0000000a07087c11 */ /* 0x000fe4000f8610ff */
[----:B------:R-:W-:Y:S02]  /*0730*/  LEA.HI.X R23, R2, UR9, R3, 0x2, P1 ;  /* 0x0000000902177c11 */ /* 0x000fe400088f1403 */
[----:B------:R-:W-:Y:S02]  /*0740*/  IADD3 R2, P1, PT, R17, R22, RZ ;  /* 0x0000001611027210 */ /* 0x000fe40007f3e0ff */
[----:B------:R-:W-:-:S02]  /*0750*/  LEA.HI.X R9, R7, UR11, R16, 0x2, P3 ;  /* 0x0000000b07097c11 */ /* 0x000fc400098f1410 */
[-C--:B------:R-:W-:Y:S01]  /*0760*/  IADD3 R20, P2, PT, R2, R17.reuse, RZ ;  /* 0x0000001102147210 */ /* 0x080fe20007f5e0ff */
[----:B------:R-:W-:Y:S01]  /*0770*/  IMAD.X R3, R27, 0x1, R23, P1 ;  /* 0x000000011b037824 */ /* 0x000fe200008e0617 */
[----:B------:R-:W2:Y:S04]  /*0780*/  LDG.E R7, desc[UR4][R22.64] ;  /* 0x0000000416077981 */ /* 0x000ea8000c1e1900 */
[----:B------:R-:W2:Y:S01]  /*0790*/  LDG.E R19, desc[UR4][R8.64] ;  /* 0x0000000408137981 */ /* 0x000ea2000c1e1900 */
[----:B------:R-:W-:Y:S01]  /*07a0*/  IMAD.X R21, R3, 0x1, R27, P2 ;  /* 0x0000000103157824 */ /* 0x000fe200010e061b */
[----:B------:R-:W-:Y:S02]  /*07b0*/  IADD3 R16, P1, PT, R20, R17, RZ ;  /* 0x0000001114107210 */ /* 0x000fe40007f3e0ff */
[----:B------:R-:W3:Y:S04]  /*07c0*/  LDG.E R2, desc[UR4][R2.64] ;  /* 0x0000000402027981 */ /* 0x000ee8000c1e1900 */
[----:B------:R-:W3:Y:S01]  /*07d0*/  LDG.E R25, desc[UR4][R8.64+0x4] ;  /* 0x0000040408197981 */ /* 0x000ee2000c1e1900 */
[----:B------:R-:W-:-:S03]  /*07e0*/  IADD3.X R17, PT, PT, R21, R27, RZ, P1, !PT ;  /* 0x0000001b15117210 */ /* 0x000fc60000ffe4ff */
[----:B------:R-:W4:Y:S04]  /*07f0*/  LDG.E R20, desc[UR4][R20.64] ;  /* 0x0000000414147981 */ /* 0x000f28000c1e1900 */
[----:B------:R-:W4:Y:S04]  /*0800*/  LDG.E R26, desc[UR4][R8.64+0x8] ;  /* 0x00000804081a7981 */ /* 0x000f28000c1e1900 */
[----:B------:R-:W5:Y:S04]  /*0810*/  LDG.E R22, desc[UR4][R8.64+0xc] ;  /* 0x00000c0408167981 */ /* 0x000f68000c1e1900 */
[----:B------:R-:W5:Y:S01]  /*0820*/  LDG.E R16, desc[UR4][R16.64] ;  /* 0x0000000410107981 */ /* 0x000f62000c1e1900 */
[----:B------:R-:W-:-:S05]  /*0830*/  IADD3 R4, P1, PT, R4, 0x4, RZ ;  /* 0x0000000404047810 */ /* 0x000fca0007f3e0ff */
[----:B------:R-:W-:Y:S02]  /*0840*/  IMAD.X R5, RZ, RZ, R5, P1 ;  /* 0x000000ffff057224 */ /* 0x000fe400008e0605 */
[----:B--2---:R-:W-:-:S04]  /*0850*/  FFMA R7, R7, R19, R18 ;  /* 0x0000001307077223 */ /* 0x004fc80000000012 */
[----:B---3--:R-:W-:-:S04]  /*0860*/  FFMA R7, R2, R25, R7 ;  /* 0x0000001902077223 */ /* 0x008fc80000000007 */
[----:B----4-:R-:W-:-:S04]  /*0870*/  FFMA R7, R20, R26, R7 ;  /* 0x0000001a14077223 */ /* 0x010fc80000000007 */
[----:B-----5:R-:W-:-:S07]  /*0880*/  FFMA R18, R16, R22, R7 ;  /* 0x0000001610127223 */ /* 0x020fce0000000007 */
.L_x_3:
[----:B------:R-:W-:Y:S05]  /*0890*/  @!P0 BRA `(.L_x_0) ;  /* 0x0000000000b88947 */ /* 0x000fea0003800000 */
[----:B------:R-:W-:Y:S02]  /*08a0*/  ISETP.NE.U32.AND P1, PT, R24, 0x1, PT ;  /* 0x000000011800780c */ /* 0x000fe40003f25070 */
[----:B------:R-:W-:Y:S02]  /*08b0*/  LOP3.LUT R2, R14, 0x1, RZ, 0xc0, !PT ;  /* 0x000000010e027812 */ /* 0x000fe400078ec0ff */
[----:B------:R-:W-:Y:S02]  /*08c0*/  ISETP.NE.AND.EX P1, PT, RZ, RZ, PT, P1 ;  /* 0x000000ffff00720c */ /* 0x000fe40003f25310 */
[----:B------:R-:W-:-:S04]  /*08d0*/  ISETP.NE.U32.AND P0, PT, R2, 0x1, PT ;  /* 0x000000010200780c */ /* 0x000fc80003f05070 */
[----:B------:R-:W-:-:S07]  /*08e0*/  ISETP.NE.U32.AND.EX P0, PT, RZ, RZ, PT, P0 ;  /* 0x000000ffff00720c */ /* 0x000fce0003f05100 */
[----:B------:R-:W-:Y:S06]  /*08f0*/  @!P1 BRA `(.L_x_4) ;  /* 0x00000000005c9947 */ /* 0x000fec0003800000 */
[----:B------:R-:W0:Y:S01]  /*0900*/  LDCU.128 UR8, c[0x0][0x380] ;  /* 0x00007000ff0877ac */ /* 0x000e220008000c00 */
[----:B------:R-:W-:Y:S01]  /*0910*/  IMAD R2, R5, R14, RZ ;  /* 0x0000000e05027224 */ /* 0x000fe200078e02ff */
[C---:B------:R-:W-:Y:S01]  /*0920*/  IADD3 R17, P1, PT, R4.reuse, R10, RZ ;  /* 0x0000000a04117210 */ /* 0x040fe20007f3e0ff */
[----:B------:R-:W-:Y:S02]  /*0930*/  IMAD.MOV.U32 R8, RZ, RZ, R12 ;  /* 0x000000ffff087224 */ /* 0x000fe400078e000c */
[----:B------:R-:W-:Y:S02]  /*0940*/  IMAD.MOV.U32 R9, RZ, RZ, RZ ;  /* 0x000000ffff097224 */ /* 0x000fe400078e00ff */
[C---:B------:R-:W-:Y:S02]  /*0950*/  IMAD R3, R4.reuse, R15, R2 ;  /* 0x0000000f04037224 */ /* 0x040fe400078e0202 */
[----:B------:R-:W-:-:S04]  /*0960*/  IMAD.WIDE.U32 R8, R4, R14, R8 ;  /* 0x0000000e04087225 */ /* 0x000fc800078e0008 */
[----:B------:R-:W-:Y:S01]  /*0970*/  IMAD.X R20, R5, 0x1, R6, P1 ;  /* 0x0000000105147824 */ /* 0x000fe200008e0606 */
[----:B------:R-:W-:Y:S02]  /*0980*/  IADD3 R7, PT, PT, R9, R3, RZ ;  /* 0x0000000309077210 */ /* 0x000fe40007ffe0ff */
[C---:B0-----:R-:W-:Y:S02]  /*0990*/  LEA R2, P2, R17.reuse, UR10, 0x2 ;  /* 0x0000000a11027c11 */ /* 0x041fe4000f8410ff */
[C---:B------:R-:W-:Y:S02]  /*09a0*/  LEA R16, P1, R8.reuse, UR8, 0x2 ;  /* 0x0000000808107c11 */ /* 0x040fe4000f8210ff */
[----:B------:R-:W-:Y:S02]  /*09b0*/  LEA.HI.X R3, R17, UR11, R20, 0x2, P2 ;  /* 0x0000000b11037c11 */ /* 0x000fe400090f1414 */
[----:B------:R-:W-:Y:S02]  /*09c0*/  LEA.HI.X R17, R8, UR9, R7, 0x2, P1 ;  /* 0x0000000908117c11 */ /* 0x000fe400088f1407 */
[C---:B------:R-:W-:Y:S01]  /*09d0*/  LEA R8, P1, R14.reuse, R16, 0x2 ;  /* 0x000000100e087211 */ /* 0x040fe200078210ff */
[----:B------:R-:W2:Y:S03]  /*09e0*/  LDG.E R7, desc[UR4][R2.64] ;  /* 0x0000000402077981 */ /* 0x000ea6000c1e1900 */
[----:B------:R-:W-:Y:S01]  /*09f0*/  LEA.HI.X R9, R14, R17, R15, 0x2, P1 ;  /* 0x000000110e097211 */ /* 0x000fe200008f140f */
[----:B------:R-:W3:Y:S04]  /*0a00*/  LDG.E R20, desc[UR4][R2.64+0x4] ;  /* 0x0000040402147981 */ /* 0x000ee8000c1e1900 */
[----:B------:R-:W2:Y:S04]  /*0a10*/  LDG.E R17, desc[UR4][R16.64] ;  /* 0x0000000410117981 */ /* 0x000ea8000c1e1900 */
[----:B------:R-:W3:Y:S01]  /*0a20*/  LDG.E R8, desc[UR4][R8.64] ;  /* 0x0000000408087981 */ /* 0x000ee2000c1e1900 */
[----:B------:R-:W-:-:S05]  /*0a30*/  IADD3 R4, P1, PT, R4, 0x2, RZ ;  /* 0x0000000204047810 */ /* 0x000fca0007f3e0ff */
[----:B------:R-:W-:Y:S02]  /*0a40*/  IMAD.X R5, RZ, RZ, R5, P1 ;  /* 0x000000ffff057224 */ /* 0x000fe400008e0605 */
[----:B--2---:R-:W-:-:S04]  /*0a50*/  FFMA R7, R17, R7, R18 ;  /* 0x0000000711077223 */ /* 0x004fc80000000012 */
[----:B---3--:R-:W-:-:S07]  /*0a60*/  FFMA R18, R20, R8, R7 ;  /* 0x0000000814127223 */ /* 0x008fce0000000007 */
.L_x_4:
[----:B------:R-:W-:Y:S05]  /*0a70*/  @P0 BRA `(.L_x_0) ;  /* 0x0000000000400947 */ /* 0x000fea0003800000 */
        /* <DEDUP_REMOVED lines=9> */
[----:B0-----:R-:W-:Y:S02]  /*0b10*/  LEA R6, P1, R10, UR10, 0x2 ;  /* 0x0000000a0a067c11 */ /* 0x001fe4000f8210ff */
[----:B------:R-:W-:Y:S02]  /*0b20*/  LEA R4, P0, R2, UR8, 0x2 ;  /* 0x0000000802047c11 */ /* 0x000fe4000f8010ff */
[----:B------:R-:W-:Y:S02]  /*0b30*/  LEA.HI.X R7, R10, UR11, R5, 0x2, P1 ;  /* 0x0000000b0a077c11 */ /* 0x000fe400088f1405 */
[----:B------:R-:W-:-:S03]  /*0b40*/  LEA.HI.X R5, R2, UR9, R3, 0x2, P0 ;  /* 0x0000000902057c11 */ /* 0x000fc600080f1403 */
[----:B------:R-:W2:Y:S04]  /*0b50*/  LDG.E R6, desc[UR4][R6.64] ;  /* 0x0000000406067981 */ /* 0x000ea8000c1e1900 */
[----:B------:R-:W2:Y:S02]  /*0b60*/  LDG.E R5, desc[UR4][R4.64] ;  /* 0x0000000404057981 */ /* 0x000ea4000c1e1900 */
[----:B--2---:R-:W-:-:S07]  /*0b70*/  FFMA R18, R5, R6, R18 ;  /* 0x0000000605127223 */ /* 0x004fce0000000012 */
.L_x_0:
[----:B------:R-:W0:Y:S01]  /*0b80*/  LDCU.64 UR6, c[0x0][0x390] ;  /* 0x00007200ff0677ac */ /* 0x000e220008000a00 */
[----:B------:R-:W-:Y:S01]  /*0b90*/  SHF.R.S32.HI R3, RZ, 0x1f, R0 ;  /* 0x0000001fff037819 */ /* 0x000fe20000011400 */
[----:B------:R-:W-:Y:S02]  /*0ba0*/  IMAD.MOV.U32 R4, RZ, RZ, R12 ;  /* 0x000000ffff047224 */ /* 0x000fe400078e000c */
[----:B------:R-:W-:Y:S02]  /*0bb0*/  IMAD.MOV.U32 R5, RZ, RZ, RZ ;  /* 0x000000ffff057224 */ /* 0x000fe400078e00ff */
[-C--:B------:R-:W-:Y:S02]  /*0bc0*/  IMAD R2, R3, R14.reuse, RZ ;  /* 0x0000000e03027224 */ /* 0x080fe400078e02ff */
[----:B------:R-:W-:-:S04]  /*0bd0*/  IMAD.WIDE.U32 R4, R0, R14, R4 ;  /* 0x0000000e00047225 */ /* 0x000fc800078e0004 */
[----:B------:R-:W-:-:S04]  /*0be0*/  IMAD R3, R0, R15, R2 ;  /* 0x0000000f00037224 */ /* 0x000fc800078e0202 */
[----:B------:R-:W-:Y:S01]  /*0bf0*/  IMAD.IADD R3, R5, 0x1, R3 ;  /* 0x0000000105037824 */ /* 0x000fe200078e0203 */
[----:B0-----:R-:W-:-:S04]  /*0c00*/  LEA R2, P0, R4, UR6, 0x2 ;  /* 0x0000000604027c11 */ /* 0x001fc8000f8010ff */
[----:B------:R-:W-:-:S05]  /*0c10*/  LEA.HI.X R3, R4, UR7, R3, 0x2, P0 ;  /* 0x0000000704037c11 */ /* 0x000fca00080f1403 */
[----:B------:R-:W2:Y:S02]  /*0c20*/  LDG.E R5, desc[UR4][R2.64] ;  /* 0x0000000402057981 */ /* 0x000ea4000c1e1900 */
[----:B--2---:R-:W-:-:S05]  /*0c30*/  FADD R5, R5, R18 ;  /* 0x0000001205057221 */ /* 0x004fca0000000000 */
[----:B------:R-:W-:Y:S01]  /*0c40*/  STG.E desc[UR4][R2.64], R5 ;  /* 0x0000000502007986 */ /* 0x000fe2000c101904 */
[----:B------:R-:W-:Y:S05]  /*0c50*/  EXIT ;  /* 0x000000000000794d */ /* 0x000fea0003800000 */
.L_x_5:
[----:B------:R-:W-:-:S00]  /*0c60*/  BRA `(.L_x_5) ;  /* 0xfffffffc00fc7947 */ /* 0x000fc0000383ffff */
[----:B------:R-:W-:-:S00]  /*0c70*/  NOP ;  /* 0x0000000000007918 */ /* 0x000fc00000000000 */
        /* <DEDUP_REMOVED lines=8> */
.L_x_6:


//--------------------- .nv.shared.reserved.0     --------------------------
	.section	.nv.shared.reserved.0,"aw",@nobits
	.weak		__nv_reservedSMEM_offset_0_alias
	.size		__nv_reservedSMEM_offset_0_alias, 0, 64
	.other		__nv_reservedSMEM_offset_0_alias,@"STO_CUDA_RESERVED_SHARED STV_DEFAULT"
__nv_reservedSMEM_offset_0_alias:
	.zero		0
	.zero		64


//--------------------- .nv.constant0._Z12kernel_sgemmPfS_S_mm --------------------------
	.section	.nv.constant0._Z12kernel_sgemmPfS_S_mm,"a",@progbits
	.sectionflags	@""
	.align	4
.nv.constant0._Z12kernel_sgemmPfS_S_mm:
	.zero		936


//--------------------- SYMBOLS --------------------------

	.type		.nv.reservedSmem.offset0,@object
	.size		.nv.reservedSmem.offset0,0x4
